	.headerflags	@"EF_CUDA_TEXMODE_UNIFIED EF_CUDA_64BIT_ADDRESS EF_CUDA_ACCELERATORS EF_CUDA_SM90 EF_CUDA_VIRTUAL_SM(EF_CUDA_SM90)"
	.elftype	@"ET_EXEC"


//--------------------- .nv.info                  --------------------------
	.section	.nv.info,"",@"SHT_CUDA_INFO"
	.align	4


	//----- nvinfo : EIATTR_REGCOUNT
	.align		4
        /*0000*/ 	.byte	0x04, 0x2f
        /*0002*/ 	.short	(.L_1 - .L_0)
	.align		4
.L_0:
        /*0004*/ 	.word	index@(triton_poi_fused_0)
        /*0008*/ 	.word	0x0000001a


	//----- nvinfo : EIATTR_MIN_STACK_SIZE
	.align		4
.L_1:
        /*000c*/ 	.byte	0x04, 0x12
        /*000e*/ 	.short	(.L_3 - .L_2)
	.align		4
.L_2:
        /*0010*/ 	.word	index@(triton_poi_fused_0)
        /*0014*/ 	.word	0x00000000


	//----- nvinfo : EIATTR_FRAME_SIZE
	.align		4
.L_3:
        /*0018*/ 	.byte	0x04, 0x11
        /*001a*/ 	.short	(.L_5 - .L_4)
	.align		4
.L_4:
        /*001c*/ 	.word	index@(triton_poi_fused_0)
        /*0020*/ 	.word	0x00000000


	//----- nvinfo : EIATTR_MIN_STACK_SIZE
	.align		4
.L_5:
        /*0024*/ 	.byte	0x04, 0x12
        /*0026*/ 	.short	(.L_7 - .L_6)
	.align		4
.L_6:
        /*0028*/ 	.word	index@(triton_poi_fused_0)
        /*002c*/ 	.word	0x00000000
.L_7:


//--------------------- .nv.info.triton_poi_fused_0 --------------------------
	.section	.nv.info.triton_poi_fused_0,"",@"SHT_CUDA_INFO"
	.sectionflags	@""
	.align	4


	//----- nvinfo : EIATTR_CUDA_API_VERSION
	.align		4
        /*0000*/ 	.byte	0x04, 0x37
        /*0002*/ 	.short	(.L_9 - .L_8)
.L_8:
        /*0004*/ 	.word	0x0000007c


	//----- nvinfo : EIATTR_KPARAM_INFO
	.align		4
.L_9:
        /*0008*/ 	.byte	0x04, 0x17
        /*000a*/ 	.short	(.L_11 - .L_10)
.L_10:
        /*000c*/ 	.word	0x00000000
        /*0010*/ 	.short	0x0003
        /*0012*/ 	.short	0x0014
        /*0014*/ 	.byte	0x00, 0xf0, 0x11, 0x00


	//----- nvinfo : EIATTR_KPARAM_INFO
	.align		4
.L_11:
        /*0018*/ 	.byte	0x04, 0x17
        /*001a*/ 	.short	(.L_13 - .L_12)
.L_12:
        /*001c*/ 	.word	0x00000000
        /*0020*/ 	.short	0x0002
        /*0022*/ 	.short	0x0010
        /*0024*/ 	.byte	0x00, 0xf0, 0x11, 0x00


	//----- nvinfo : EIATTR_KPARAM_INFO
	.align		4
.L_13:
        /*0028*/ 	.byte	0x04, 0x17
        /*002a*/ 	.short	(.L_15 - .L_14)
.L_14:
        /*002c*/ 	.word	0x00000000
        /*0030*/ 	.short	0x0001
        /*0032*/ 	.short	0x0008
        /*0034*/ 	.byte	0x00, 0xf4, 0x21, 0x00


	//----- nvinfo : EIATTR_KPARAM_INFO
	.align		4
.L_15:
        /*0038*/ 	.byte	0x04, 0x17
        /*003a*/ 	.short	(.L_17 - .L_16)
.L_16:
        /*003c*/ 	.word	0x00000000
        /*0040*/ 	.short	0x0000
        /*0042*/ 	.short	0x0000
        /*0044*/ 	.byte	0x00, 0xf4, 0x21, 0x00


	//----- nvinfo : EIATTR_SPARSE_MMA_MASK
	.align		4
.L_17:
        /*0048*/ 	.byte	0x03, 0x50
        /*004a*/ 	.short	0x0000


	//----- nvinfo : EIATTR_MAXREG_COUNT
	.align		4
        /*004c*/ 	.byte	0x03, 0x1b
        /*004e*/ 	.short	0x00ff


	//----- nvinfo : EIATTR_EXIT_INSTR_OFFSETS
	.align		4
        /*0050*/ 	.byte	0x04, 0x1c
        /*0052*/ 	.short	(.L_19 - .L_18)


	//   ....[0]....
.L_18:
        /*0054*/ 	.word	0x000004c0


	//   ....[1]....
        /*0058*/ 	.word	0x00000520


	//----- nvinfo : EIATTR_REQNTID
	.align		4
.L_19:
        /*005c*/ 	.byte	0x04, 0x10
        /*005e*/ 	.short	(.L_21 - .L_20)
.L_20:
        /*0060*/ 	.word	0x00000080
        /*0064*/ 	.word	0x00000001
        /*0068*/ 	.word	0x00000001


	//----- nvinfo : EIATTR_CBANK_PARAM_SIZE
	.align		4
.L_21:
        /*006c*/ 	.byte	0x03, 0x19
        /*006e*/ 	.short	0x0018


	//----- nvinfo : EIATTR_PARAM_CBANK
	.align		4
        /*0070*/ 	.byte	0x04, 0x0a
        /*0072*/ 	.short	(.L_23 - .L_22)
	.align		4
.L_22:
        /*0074*/ 	.word	index@(.nv.constant0.triton_poi_fused_0)
        /*0078*/ 	.short	0x0210
        /*007a*/ 	.short	0x0018


	//----- nvinfo : EIATTR_SW_WAR
	.align		4
.L_23:
        /*007c*/ 	.byte	0x04, 0x36
        /*007e*/ 	.short	(.L_25 - .L_24)
.L_24:
        /*0080*/ 	.word	0x00000008
.L_25:


//--------------------- .nv.callgraph             --------------------------
	.section	.nv.callgraph,"",@"SHT_CUDA_CALLGRAPH"
	.align	4
	.sectionentsize	8
	.align		4
        /*0000*/ 	.word	0x00000000
	.align		4
        /*0004*/ 	.word	0xffffffff
	.align		4
        /*0008*/ 	.word	0x00000000
	.align		4
        /*000c*/ 	.word	0xfffffffe
	.align		4
        /*0010*/ 	.word	0x00000000
	.align		4
        /*0014*/ 	.word	0xfffffffd
	.align		4
        /*0018*/ 	.word	0x00000000
	.align		4
        /*001c*/ 	.word	0xfffffffc


//--------------------- .text.triton_poi_fused_0  --------------------------
	.section	.text.triton_poi_fused_0,"ax",@progbits
	.sectionflags	@"SHF_BARRIERS=1"
	.align	128
        .global         triton_poi_fused_0
        .type           triton_poi_fused_0,@function
        .size           triton_poi_fused_0,(.L_x_1 - triton_poi_fused_0)
        .other          triton_poi_fused_0,@"STO_CUDA_ENTRY STV_DEFAULT"
triton_poi_fused_0:
.text.triton_poi_fused_0:
[----:B------:R-:W0:Y:S02]  /*0000*/  LDC R1, c[0x0][0x28] ;  /* 0x00000a00ff017b82 */ /* 0x000e240000000800 */
[----:B------:R-:W1:Y:S01]  /*0010*/  S2R R18, SR_TID.X ;  /* 0x0000000000127919 */ /* 0x000e620000002100 */
[----:B------:R-:W2:Y:S01]  /*0020*/  LDC.64 R8, c[0x0][0x210] ;  /* 0x00008400ff087b82 */ /* 0x000ea20000000a00 */
[----:B------:R-:W-:Y:S02]  /*0030*/  CS2R R4, SRZ ;  /* 0x0000000000047805 */ /* 0x000fe4000001ff00 */
[----:B------:R-:W-:Y:S01]  /*0040*/  CS2R R6, SRZ ;  /* 0x0000000000067805 */ /* 0x000fe2000001ff00 */
[----:B------:R-:W3:Y:S01]  /*0050*/  S2R R17, SR_CTAID.Y ;  /* 0x0000000000117919 */ /* 0x000ee20000002600 */
[----:B------:R-:W-:Y:S01]  /*0060*/  ULDC.64 UR6, c[0x0][0x208] ;  /* 0x0000820000067ab9 */ /* 0x000fe20000000a00 */
[----:B------:R-:W4:Y:S01]  /*0070*/  S2R R3, SR_CTAID.X ;  /* 0x0000000000037919 */ /* 0x000f220000002500 */
[----:B-1----:R-:W-:Y:S01]  /*0080*/  SHF.R.U32.HI R0, RZ, 0x3, R18 ;  /* 0x00000003ff007819 */ /* 0x002fe20000011612 */
[----:B------:R-:W-:Y:S02]  /*0090*/  IMAD.SHL.U32 R16, R18, 0x4, RZ ;  /* 0x0000000412107824 */ /* 0x000fe400078e00ff */
[----:B---3--:R-:W-:Y:S01]  /*00a0*/  IMAD.SHL.U32 R17, R17, 0x20, RZ ;  /* 0x0000002011117824 */ /* 0x008fe200078e00ff */
[----:B------:R-:W-:Y:S01]  /*00b0*/  SGXT.U32 R0, R0, 0x4 ;  /* 0x000000040000781a */ /* 0x000fe20000000000 */
[----:B----4-:R-:W-:-:S03]  /*00c0*/  IMAD.SHL.U32 R3, R3, 0x20, RZ ;  /* 0x0000002003037824 */ /* 0x010fc600078e00ff */
[----:B------:R-:W-:Y:S02]  /*00d0*/  LOP3.LUT R2, R17, R0, RZ, 0xfc, !PT ;  /* 0x0000000011027212 */ /* 0x000fe400078efcff */
[----:B------:R-:W-:Y:S02]  /*00e0*/  LOP3.LUT R10, R17, 0x10, R0, 0xfe, !PT ;  /* 0x00000010110a7812 */ /* 0x000fe400078efe00 */
[----:B------:R-:W-:Y:S02]  /*00f0*/  LOP3.LUT R11, R3, 0x1c, R16, 0xf8, !PT ;  /* 0x0000001c030b7812 */ /* 0x000fe400078ef810 */
[----:B------:R-:W-:Y:S02]  /*0100*/  ISETP.GE.AND P0, PT, R2, 0x200, PT ;  /* 0x000002000200780c */ /* 0x000fe40003f06270 */
[----:B------:R-:W-:Y:S01]  /*0110*/  ISETP.GE.AND P1, PT, R10, 0x200, PT ;  /* 0x000002000a00780c */ /* 0x000fe20003f26270 */
[--C-:B------:R-:W-:Y:S02]  /*0120*/  IMAD R13, R2, 0x1000, R11.reuse ;  /* 0x00001000020d7824 */ /* 0x100fe400078e020b */
[----:B------:R-:W-:-:S02]  /*0130*/  IMAD R15, R10, 0x1000, R11 ;  /* 0x000010000a0f7824 */ /* 0x000fc400078e020b */
[----:B--2---:R-:W-:Y:S01]  /*0140*/  IMAD.WIDE R12, R13, 0x4, R8 ;  /* 0x000000040d0c7825 */ /* 0x004fe200078e0208 */
[----:B------:R-:W-:-:S03]  /*0150*/  CS2R R10, SRZ ;  /* 0x00000000000a7805 */ /* 0x000fc6000001ff00 */
[----:B------:R-:W-:Y:S01]  /*0160*/  IMAD.WIDE R14, R15, 0x4, R8 ;  /* 0x000000040f0e7825 */ /* 0x000fe200078e0208 */
[----:B------:R-:W-:Y:S01]  /*0170*/  CS2R R8, SRZ ;  /* 0x0000000000087805 */ /* 0x000fe2000001ff00 */
[----:B------:R1:W2:Y:S05]  /*0180*/  @!P0 LDG.E.EL.128 R4, desc[UR6][R12.64] ;  /* 0x000000060c048981 */ /* 0x0002aa000c2e1d00 */
[----:B------:R3:W4:Y:S01]  /*0190*/  @!P1 LDG.E.EL.128 R8, desc[UR6][R14.64] ;  /* 0x000000060e089981 */ /* 0x000722000c2e1d00 */
[----:B------:R-:W5:Y:S01]  /*01a0*/  S2UR UR5, SR_CgaCtaId ;  /* 0x00000000000579c3 */ /* 0x000f620000008800 */
[C---:B------:R-:W-:Y:S01]  /*01b0*/  IMAD.SHL.U32 R2, R18.reuse, 0x80, RZ ;  /* 0x0000008012027824 */ /* 0x040fe200078e00ff */
[----:B------:R-:W-:Y:S01]  /*01c0*/  UMOV UR4, 0x400 ;  /* 0x0000040000047882 */ /* 0x000fe20000000000 */
[----:B------:R-:W-:-:S03]  /*01d0*/  IMAD.SHL.U32 R18, R18, 0x2, RZ ;  /* 0x0000000212127824 */ /* 0x000fc600078e00ff */
[----:B------:R-:W-:Y:S02]  /*01e0*/  LOP3.LUT R19, R2, 0x380, RZ, 0xc0, !PT ;  /* 0x0000038002137812 */ /* 0x000fe400078ec0ff */
[----:B------:R-:W-:Y:S02]  /*01f0*/  LOP3.LUT R22, R18, 0xf0, RZ, 0xc0, !PT ;  /* 0x000000f012167812 */ /* 0x000fe400078ec0ff */
[C---:B-1----:R-:W-:Y:S02]  /*0200*/  LOP3.LUT R12, R19.reuse, 0x20, RZ, 0xfc, !PT ;  /* 0x00000020130c7812 */ /* 0x042fe400078efcff */
[C---:B------:R-:W-:Y:S02]  /*0210*/  LOP3.LUT R18, R19.reuse, 0x40, RZ, 0xfc, !PT ;  /* 0x0000004013127812 */ /* 0x040fe400078efcff */
[C---:B------:R-:W-:Y:S02]  /*0220*/  LOP3.LUT R2, R19.reuse, R0, RZ, 0xfc, !PT ;  /* 0x0000000013027212 */ /* 0x040fe400078efcff */
[----:B---3--:R-:W-:Y:S01]  /*0230*/  LOP3.LUT R14, R19, 0x60, RZ, 0xfc, !PT ;  /* 0x00000060130e7812 */ /* 0x008fe200078efcff */
[----:B-----5:R-:W-:-:S06]  /*0240*/  UPRMT UR4, UR5, 0x654, UR4 ;  /* 0x0000065405047896 */ /* 0x020fcc0008000004 */
[----:B------:R-:W-:Y:S02]  /*0250*/  LEA.HI R19, R19, UR4, RZ, 0x1f ;  /* 0x0000000413137c11 */ /* 0x000fe4000f8ff8ff */
[----:B------:R-:W-:Y:S02]  /*0260*/  LEA.HI R13, R12, UR4, RZ, 0x1f ;  /* 0x000000040c0d7c11 */ /* 0x000fe4000f8ff8ff */
[----:B------:R-:W-:Y:S01]  /*0270*/  LEA.HI R15, R18, UR4, RZ, 0x1f ;  /* 0x00000004120f7c11 */ /* 0x000fe2000f8ff8ff */
[----:B------:R-:W-:Y:S01]  /*0280*/  IMAD R19, R2, 0x4, R19 ;  /* 0x0000000402137824 */ /* 0x000fe200078e0213 */
[----:B------:R-:W-:Y:S01]  /*0290*/  LEA.HI R23, R14, UR4, RZ, 0x1f ;  /* 0x000000040e177c11 */ /* 0x000fe2000f8ff8ff */
[C---:B------:R-:W-:Y:S02]  /*02a0*/  IMAD R18, R2.reuse, 0x4, R13 ;  /* 0x0000000402127824 */ /* 0x040fe400078e020d */
[C---:B------:R-:W-:Y:S02]  /*02b0*/  IMAD R21, R2.reuse, 0x4, R15 ;  /* 0x0000000402157824 */ /* 0x040fe400078e020f */
[----:B------:R-:W-:Y:S01]  /*02c0*/  IMAD R20, R2, 0x4, R23 ;  /* 0x0000000402147824 */ /* 0x000fe200078e0217 */
[----:B------:R-:W-:Y:S01]  /*02d0*/  LOP3.LUT R2, R16, 0x1fc, RZ, 0xc0, !PT ;  /* 0x000001fc10027812 */ /* 0x000fe200078ec0ff */
[----:B------:R-:W-:Y:S01]  /*02e0*/  VIADD R13, R22, UR4 ;  /* 0x00000004160d7c36 */ /* 0x000fe20008000000 */
[----:B------:R-:W-:-:S03]  /*02f0*/  LOP3.LUT R16, R17, 0x1c, R16, 0xf8, !PT ;  /* 0x0000001c11107812 */ /* 0x000fc600078ef810 */
[----:B------:R-:W-:Y:S01]  /*0300*/  IMAD R13, R2, 0x4, R13 ;  /* 0x00000004020d7824 */ /* 0x000fe200078e020d */
[----:B------:R-:W-:Y:S02]  /*0310*/  SHF.R.S32.HI R17, RZ, 0x1f, R16 ;  /* 0x0000001fff117819 */ /* 0x000fe40000011410 */
[----:B------:R-:W-:Y:S02]  /*0320*/  ISETP.GE.AND P0, PT, R16, 0x200, PT ;  /* 0x000002001000780c */ /* 0x000fe40003f06270 */
[----:B------:R-:W-:Y:S01]  /*0330*/  LEA.HI R17, R17, R16, RZ, 0x7 ;  /* 0x0000001011117211 */ /* 0x000fe200078f38ff */
[----:B--2---:R-:W-:Y:S04]  /*0340*/  STS [R19], R4 ;  /* 0x0000000413007388 */ /* 0x004fe80000000800 */
[----:B------:R1:W-:Y:S04]  /*0350*/  STS [R18+0x80], R5 ;  /* 0x0000800512007388 */ /* 0x0003e80000000800 */
[----:B------:R2:W-:Y:S04]  /*0360*/  STS [R21+0x100], R6 ;  /* 0x0001000615007388 */ /* 0x0005e80000000800 */
[----:B------:R3:W-:Y:S01]  /*0370*/  STS [R20+0x180], R7 ;  /* 0x0001800714007388 */ /* 0x0007e20000000800 */
[----:B-1----:R-:W1:Y:S03]  /*0380*/  LDC.64 R4, c[0x0][0x218] ;  /* 0x00008600ff047b82 */ /* 0x002e660000000a00 */
[----:B----4-:R4:W-:Y:S01]  /*0390*/  STS [R19+0x40], R8 ;  /* 0x0000400813007388 */ /* 0x0109e20000000800 */
[C---:B--2---:R-:W-:Y:S01]  /*03a0*/  IMAD.SHL.U32 R6, R17.reuse, 0x1000, RZ ;  /* 0x0000100011067824 */ /* 0x044fe200078e00ff */
[----:B------:R-:W-:-:S02]  /*03b0*/  LOP3.LUT R17, R17, 0xffffff80, RZ, 0xc0, !PT ;  /* 0xffffff8011117812 */ /* 0x000fc400078ec0ff */
[----:B------:R2:W-:Y:S01]  /*03c0*/  STS [R18+0xc0], R9 ;  /* 0x0000c00912007388 */ /* 0x0005e20000000800 */
[----:B---3--:R-:W-:-:S03]  /*03d0*/  LOP3.LUT R7, R2, 0x200, RZ, 0xfc, !PT ;  /* 0x0000020002077812 */ /* 0x008fc600078efcff */
[----:B------:R-:W-:Y:S01]  /*03e0*/  STS [R21+0x140], R10 ;  /* 0x0001400a15007388 */ /* 0x000fe20000000800 */
[----:B------:R-:W-:Y:S02]  /*03f0*/  LOP3.LUT R6, R6, 0xfff80000, RZ, 0xc0, !PT ;  /* 0xfff8000006067812 */ /* 0x000fe400078ec0ff */
[----:B------:R-:W-:Y:S01]  /*0400*/  SHF.R.U32.HI R7, RZ, 0x1, R7 ;  /* 0x00000001ff077819 */ /* 0x000fe20000011607 */
[----:B------:R-:W-:Y:S01]  /*0410*/  STS [R20+0x1c0], R11 ;  /* 0x0001c00b14007388 */ /* 0x000fe20000000800 */
[----:B------:R-:W-:Y:S02]  /*0420*/  IADD3 R17, R6, R16, -R17 ;  /* 0x0000001006117210 */ /* 0x000fe40007ffe811 */
[----:B------:R-:W-:Y:S01]  /*0430*/  LOP3.LUT R6, R3, R0, RZ, 0xfc, !PT ;  /* 0x0000000003067212 */ /* 0x000fe200078efcff */
[----:B------:R-:W-:Y:S01]  /*0440*/  BAR.SYNC.DEFER_BLOCKING 0x0 ;  /* 0x0000000000007b1d */ /* 0x000fe20000010000 */
[----:B----4-:R-:W-:-:S03]  /*0450*/  LOP3.LUT R8, R7, 0x1f0, RZ, 0xc0, !PT ;  /* 0x000001f007087812 */ /* 0x010fc600078ec0ff */
[----:B------:R-:W-:Y:S02]  /*0460*/  IMAD R7, R6, 0x80, R17 ;  /* 0x0000008006077824 */ /* 0x000fe400078e0211 */
[----:B--2---:R-:W-:Y:S02]  /*0470*/  VIADD R9, R8, UR4 ;  /* 0x0000000408097c36 */ /* 0x004fe40008000000 */
[----:B-1----:R-:W-:-:S04]  /*0480*/  IMAD.WIDE R6, R7, 0x4, R4 ;  /* 0x0000000407067825 */ /* 0x002fc800078e0204 */
[----:B------:R-:W-:Y:S01]  /*0490*/  IMAD R9, R2, 0x4, R9 ;  /* 0x0000000402097824 */ /* 0x000fe200078e0209 */
[----:B------:R-:W1:Y:S04]  /*04a0*/  LDS.128 R12, [R13] ;  /* 0x000000000d0c7984 */ /* 0x000e680000000c00 */
[----:B-1----:R1:W-:Y:S01]  /*04b0*/  @!P0 STG.E.128 desc[UR6][R6.64], R12 ;  /* 0x0000000c06008986 */ /* 0x0023e2000c101d06 */
[----:B------:R-:W-:Y:S05]  /*04c0*/  @P0 EXIT ;  /* 0x000000000000094d */ /* 0x000fea0003800000 */
[----:B------:R-:W0:Y:S01]  /*04d0*/  LDS.128 R8, [R9+0x800] ;  /* 0x0008000009087984 */ /* 0x000e220000000c00 */
[----:B------:R-:W-:-:S05]  /*04e0*/  LOP3.LUT R0, R3, 0x10, R0, 0xfe, !PT ;  /* 0x0000001003007812 */ /* 0x000fca00078efe00 */
[----:B------:R-:W-:-:S04]  /*04f0*/  IMAD R17, R0, 0x80, R17 ;  /* 0x0000008000117824 */ /* 0x000fc800078e0211 */
[----:B------:R-:W-:-:S05]  /*0500*/  IMAD.WIDE R4, R17, 0x4, R4 ;  /* 0x0000000411047825 */ /* 0x000fca00078e0204 */
[----:B0-----:R-:W-:Y:S01]  /*0510*/  STG.E.128 desc[UR6][R4.64], R8 ;  /* 0x0000000804007986 */ /* 0x001fe2000c101d06 */
[----:B------:R-:W-:Y:S05]  /*0520*/  EXIT ;  /* 0x000000000000794d */ /* 0x000fea0003800000 */
.L_x_0:
[----:B------:R-:W-:-:S00]  /*0530*/  BRA `(.L_x_0) ;  /* 0xfffffffc00fc7947 */ /* 0x000fc0000383ffff */
[----:B------:R-:W-:-:S00]  /*0540*/  NOP ;  /* 0x0000000000007918 */ /* 0x000fc00000000000 */
        /* <DEDUP_REMOVED lines=11> */
.L_x_1:


//--------------------- .nv.shared.triton_poi_fused_0 --------------------------
	.section	.nv.shared.triton_poi_fused_0,"aw",@nobits
	.sectionflags	@""
	.align	16
	.zero		1024


//--------------------- .nv.constant0.triton_poi_fused_0 --------------------------
	.section	.nv.constant0.triton_poi_fused_0,"a",@progbits
	.sectionflags	@""
	.align	4
.nv.constant0.triton_poi_fused_0:
	.zero		552
